	.headerflags	@"EF_CUDA_TEXMODE_UNIFIED EF_CUDA_64BIT_ADDRESS EF_CUDA_ACCELERATORS EF_CUDA_SM90 EF_CUDA_VIRTUAL_SM(EF_CUDA_SM90)"
	.elftype	@"ET_EXEC"


//--------------------- .nv.info                  --------------------------
	.section	.nv.info,"",@"SHT_CUDA_INFO"
	.align	4


	//----- nvinfo : EIATTR_REGCOUNT
	.align		4
        /*0000*/ 	.byte	0x04, 0x2f
        /*0002*/ 	.short	(.L_3 - .L_2)
	.align		4
.L_2:
        /*0004*/ 	.word	index@(triton_poi_fused__native_batch_norm_legit_no_training_add_relu_threshold_backward_1)
        /*0008*/ 	.word	0x00000016


	//----- nvinfo : EIATTR_MIN_STACK_SIZE
	.align		4
.L_3:
        /*000c*/ 	.byte	0x04, 0x12
        /*000e*/ 	.short	(.L_5 - .L_4)
	.align		4
.L_4:
        /*0010*/ 	.word	index@(triton_poi_fused__native_batch_norm_legit_no_training_add_relu_threshold_backward_1)
        /*0014*/ 	.word	0x00000000


	//----- nvinfo : EIATTR_FRAME_SIZE
	.align		4
.L_5:
        /*0018*/ 	.byte	0x04, 0x11
        /*001a*/ 	.short	(.L_7 - .L_6)
	.align		4
.L_6:
        /*001c*/ 	.word	index@(triton_poi_fused__native_batch_norm_legit_no_training_add_relu_threshold_backward_1)
        /*0020*/ 	.word	0x00000000


	//----- nvinfo : EIATTR_MIN_STACK_SIZE
	.align		4
.L_7:
        /*0024*/ 	.byte	0x04, 0x12
        /*0026*/ 	.short	(.L_9 - .L_8)
	.align		4
.L_8:
        /*0028*/ 	.word	index@(triton_poi_fused__native_batch_norm_legit_no_training_add_relu_threshold_backward_1)
        /*002c*/ 	.word	0x00000000
.L_9:


//--------------------- .nv.info.triton_poi_fused__native_batch_norm_legit_no_training_add_relu_threshold_backward_1 --------------------------
	.section	.nv.info.triton_poi_fused__native_batch_norm_legit_no_training_add_relu_threshold_backward_1,"",@"SHT_CUDA_INFO"
	.sectionflags	@""
	.align	4


	//----- nvinfo : EIATTR_CUDA_API_VERSION
	.align		4
        /*0000*/ 	.byte	0x04, 0x37
        /*0002*/ 	.short	(.L_11 - .L_10)
.L_10:
        /*0004*/ 	.word	0x0000007c


	//----- nvinfo : EIATTR_KPARAM_INFO
	.align		4
.L_11:
        /*0008*/ 	.byte	0x04, 0x17
        /*000a*/ 	.short	(.L_13 - .L_12)
.L_12:
        /*000c*/ 	.word	0x00000000
        /*0010*/ 	.short	0x0008
        /*0012*/ 	.short	0x0040
        /*0014*/ 	.byte	0x00, 0xf0, 0x11, 0x00


	//----- nvinfo : EIATTR_KPARAM_INFO
	.align		4
.L_13:
        /*0018*/ 	.byte	0x04, 0x17
        /*001a*/ 	.short	(.L_15 - .L_14)
.L_14:
        /*001c*/ 	.word	0x00000000
        /*0020*/ 	.short	0x0007
        /*0022*/ 	.short	0x0038
        /*0024*/ 	.byte	0x00, 0xf4, 0x21, 0x00


	//----- nvinfo : EIATTR_KPARAM_INFO
	.align		4
.L_15:
        /*0028*/ 	.byte	0x04, 0x17
        /*002a*/ 	.short	(.L_17 - .L_16)
.L_16:
        /*002c*/ 	.word	0x00000000
        /*0030*/ 	.short	0x0006
        /*0032*/ 	.short	0x0030
        /*0034*/ 	.byte	0x00, 0xf4, 0x21, 0x00


	//----- nvinfo : EIATTR_KPARAM_INFO
	.align		4
.L_17:
        /*0038*/ 	.byte	0x04, 0x17
        /*003a*/ 	.short	(.L_19 - .L_18)
.L_18:
        /*003c*/ 	.word	0x00000000
        /*0040*/ 	.short	0x0005
        /*0042*/ 	.short	0x0028
        /*0044*/ 	.byte	0x00, 0xf4, 0x21, 0x00


	//----- nvinfo : EIATTR_KPARAM_INFO
	.align		4
.L_19:
        /*0048*/ 	.byte	0x04, 0x17
        /*004a*/ 	.short	(.L_21 - .L_20)
.L_20:
        /*004c*/ 	.word	0x00000000
        /*0050*/ 	.short	0x0004
        /*0052*/ 	.short	0x0020
        /*0054*/ 	.byte	0x00, 0xf4, 0x21, 0x00


	//----- nvinfo : EIATTR_KPARAM_INFO
	.align		4
.L_21:
        /*0058*/ 	.byte	0x04, 0x17
        /*005a*/ 	.short	(.L_23 - .L_22)
.L_22:
        /*005c*/ 	.word	0x00000000
        /*0060*/ 	.short	0x0003
        /*0062*/ 	.short	0x0018
        /*0064*/ 	.byte	0x00, 0xf4, 0x21, 0x00


	//----- nvinfo : EIATTR_KPARAM_INFO
	.align		4
.L_23:
        /*0068*/ 	.byte	0x04, 0x17
        /*006a*/ 	.short	(.L_25 - .L_24)
.L_24:
        /*006c*/ 	.word	0x00000000
        /*0070*/ 	.short	0x0002
        /*0072*/ 	.short	0x0010
        /*0074*/ 	.byte	0x00, 0xf4, 0x21, 0x00


	//----- nvinfo : EIATTR_KPARAM_INFO
	.align		4
.L_25:
        /*0078*/ 	.byte	0x04, 0x17
        /*007a*/ 	.short	(.L_27 - .L_26)
.L_26:
        /*007c*/ 	.word	0x00000000
        /*0080*/ 	.short	0x0001
        /*0082*/ 	.short	0x0008
        /*0084*/ 	.byte	0x00, 0xf4, 0x21, 0x00


	//----- nvinfo : EIATTR_KPARAM_INFO
	.align		4
.L_27:
        /*0088*/ 	.byte	0x04, 0x17
        /*008a*/ 	.short	(.L_29 - .L_28)
.L_28:
        /*008c*/ 	.word	0x00000000
        /*0090*/ 	.short	0x0000
        /*0092*/ 	.short	0x0000
        /*0094*/ 	.byte	0x00, 0xf4, 0x21, 0x00


	//----- nvinfo : EIATTR_SPARSE_MMA_MASK
	.align		4
.L_29:
        /*0098*/ 	.byte	0x03, 0x50
        /*009a*/ 	.short	0x0000


	//----- nvinfo : EIATTR_MAXREG_COUNT
	.align		4
        /*009c*/ 	.byte	0x03, 0x1b
        /*009e*/ 	.short	0x00ff


	//----- nvinfo : EIATTR_EXIT_INSTR_OFFSETS
	.align		4
        /*00a0*/ 	.byte	0x04, 0x1c
        /*00a2*/ 	.short	(.L_31 - .L_30)


	//   ....[0]....
.L_30:
        /*00a4*/ 	.word	0x000003c0


	//   ....[1]....
        /*00a8*/ 	.word	0x000003e0


	//----- nvinfo : EIATTR_REQNTID
	.align		4
.L_31:
        /*00ac*/ 	.byte	0x04, 0x10
        /*00ae*/ 	.short	(.L_33 - .L_32)
.L_32:
        /*00b0*/ 	.word	0x00000080
        /*00b4*/ 	.word	0x00000001
        /*00b8*/ 	.word	0x00000001


	//----- nvinfo : EIATTR_CBANK_PARAM_SIZE
	.align		4
.L_33:
        /*00bc*/ 	.byte	0x03, 0x19
        /*00be*/ 	.short	0x0044


	//----- nvinfo : EIATTR_PARAM_CBANK
	.align		4
        /*00c0*/ 	.byte	0x04, 0x0a
        /*00c2*/ 	.short	(.L_35 - .L_34)
	.align		4
.L_34:
        /*00c4*/ 	.word	index@(.nv.constant0.triton_poi_fused__native_batch_norm_legit_no_training_add_relu_threshold_backward_1)
        /*00c8*/ 	.short	0x0210
        /*00ca*/ 	.short	0x0044


	//----- nvinfo : EIATTR_SW_WAR
	.align		4
.L_35:
        /*00cc*/ 	.byte	0x04, 0x36
        /*00ce*/ 	.short	(.L_37 - .L_36)
.L_36:
        /*00d0*/ 	.word	0x00000008
.L_37:


//--------------------- .nv.callgraph             --------------------------
	.section	.nv.callgraph,"",@"SHT_CUDA_CALLGRAPH"
	.align	4
	.sectionentsize	8
	.align		4
        /*0000*/ 	.word	0x00000000
	.align		4
        /*0004*/ 	.word	0xffffffff
	.align		4
        /*0008*/ 	.word	0x00000000
	.align		4
        /*000c*/ 	.word	0xfffffffe
	.align		4
        /*0010*/ 	.word	0x00000000
	.align		4
        /*0014*/ 	.word	0xfffffffd
	.align		4
        /*0018*/ 	.word	0x00000000
	.align		4
        /*001c*/ 	.word	0xfffffffc


//--------------------- .nv.constant4             --------------------------
	.section	.nv.constant4,"a",@progbits
	.align	8
	.align		8
.nv.constant4:
        /*0000*/ 	.dword	_$_str
	.align		8
        /*0008*/ 	.dword	_$_str_$_2


//--------------------- .text.triton_poi_fused__native_batch_norm_legit_no_training_add_relu_threshold_backward_1 --------------------------
	.section	.text.triton_poi_fused__native_batch_norm_legit_no_training_add_relu_threshold_backward_1,"ax",@progbits
	.align	128
        .global         triton_poi_fused__native_batch_norm_legit_no_training_add_relu_threshold_backward_1
        .type           triton_poi_fused__native_batch_norm_legit_no_training_add_relu_threshold_backward_1,@function
        .size           triton_poi_fused__native_batch_norm_legit_no_training_add_relu_threshold_backward_1,(.L_x_1 - triton_poi_fused__native_batch_norm_legit_no_training_add_relu_threshold_backward_1)
        .other          triton_poi_fused__native_batch_norm_legit_no_training_add_relu_threshold_backward_1,@"STO_CUDA_ENTRY STV_DEFAULT"
triton_poi_fused__native_batch_norm_legit_no_training_add_relu_threshold_backward_1:
.text.triton_poi_fused__native_batch_norm_legit_no_training_add_relu_threshold_backward_1:
[----:B------:R-:W0:Y:S01]  /*0000*/  LDC R1, c[0x0][0x28] ;  /* 0x00000a00ff017b82 */ /* 0x000e220000000800 */
[----:B------:R-:W1:Y:S07]  /*0010*/  S2R R0, SR_TID.X ;  /* 0x0000000000007919 */ /* 0x000e6e0000002100 */
[----:B------:R-:W2:Y:S01]  /*0020*/  LDC.64 R12, c[0x0][0x220] ;  /* 0x00008800ff0c7b82 */ /* 0x000ea20000000a00 */
[----:B------:R-:W-:Y:S01]  /*0030*/  ULDC.64 UR4, c[0x0][0x208] ;  /* 0x0000820000047ab9 */ /* 0x000fe20000000a00 */
[----:B------:R-:W3:Y:S06]  /*0040*/  S2R R3, SR_CTAID.X ;  /* 0x0000000000037919 */ /* 0x000eec0000002500 */
[----:B------:R-:W4:Y:S08]  /*0050*/  LDC.64 R8, c[0x0][0x210] ;  /* 0x00008400ff087b82 */ /* 0x000f300000000a00 */
[----:B------:R-:W5:Y:S08]  /*0060*/  LDC.64 R10, c[0x0][0x218] ;  /* 0x00008600ff0a7b82 */ /* 0x000f700000000a00 */
[----:B------:R-:W4:Y:S08]  /*0070*/  LDC.64 R14, c[0x0][0x228] ;  /* 0x00008a00ff0e7b82 */ /* 0x000f300000000a00 */
[----:B------:R-:W5:Y:S01]  /*0080*/  LDC.64 R16, c[0x0][0x230] ;  /* 0x00008c00ff107b82 */ /* 0x000f620000000a00 */
[----:B-1----:R-:W-:-:S07]  /*0090*/  LOP3.LUT R0, R0, 0x7f, RZ, 0xc0, !PT ;  /* 0x0000007f00007812 */ /* 0x002fce00078ec0ff */
[----:B------:R-:W1:Y:S01]  /*00a0*/  LDC.64 R4, c[0x0][0x238] ;  /* 0x00008e00ff047b82 */ /* 0x000e620000000a00 */
[----:B---3--:R-:W-:Y:S01]  /*00b0*/  SHF.R.S32.HI R2, RZ, 0x18, R3 ;  /* 0x00000018ff027819 */ /* 0x008fe20000011403 */
[----:B------:R-:W-:Y:S01]  /*00c0*/  IMAD R0, R3, 0x80, R0 ;  /* 0x0000008003007824 */ /* 0x000fe200078e0200 */
[----:B------:R-:W-:Y:S01]  /*00d0*/  CS2R R6, SRZ ;  /* 0x0000000000067805 */ /* 0x000fe2000001ff00 */
[----:B------:R-:W-:Y:S01]  /*00e0*/  ULDC.64 UR6, c[0x0][0x248] ;  /* 0x0000920000067ab9 */ /* 0x000fe20000000a00 */
[----:B------:R-:W-:Y:S02]  /*00f0*/  SGXT R3, R2, 0x1 ;  /* 0x000000010203781a */ /* 0x000fe40000000200 */
[----:B------:R-:W-:Y:S02]  /*0100*/  ISETP.GE.AND P0, PT, R0, 0x100, PT ;  /* 0x000001000000780c */ /* 0x000fe40003f06270 */
[----:B------:R-:W-:-:S04]  /*0110*/  LEA.HI R3, R3, R0, RZ, 0x4 ;  /* 0x0000000003037211 */ /* 0x000fc800078f20ff */
[----:B------:R-:W-:-:S04]  /*0120*/  SHF.R.S32.HI R3, RZ, 0x4, R3 ;  /* 0x00000004ff037819 */ /* 0x000fc80000011403 */
[----:B------:R-:W-:-:S04]  /*0130*/  LEA.HI R2, R3, R3, RZ, 0x2 ;  /* 0x0000000303027211 */ /* 0x000fc800078f10ff */
[----:B------:R-:W-:-:S05]  /*0140*/  LOP3.LUT R2, R2, 0xfffffffc, RZ, 0xc0, !PT ;  /* 0xfffffffc02027812 */ /* 0x000fca00078ec0ff */
[----:B------:R-:W-:Y:S01]  /*0150*/  IMAD.IADD R19, R3, 0x1, -R2 ;  /* 0x0000000103137824 */ /* 0x000fe200078e0a02 */
[----:B------:R-:W-:-:S03]  /*0160*/  CS2R R2, SRZ ;  /* 0x0000000000027805 */ /* 0x000fc6000001ff00 */
[----:B--2---:R-:W-:-:S05]  /*0170*/  IMAD.WIDE R12, R19, 0x4, R12 ;  /* 0x00000004130c7825 */ /* 0x004fca00078e020c */
[----:B------:R2:W3:Y:S01]  /*0180*/  @!P0 LDG.E.EL R2, desc[UR4][R12.64] ;  /* 0x000000040c028981 */ /* 0x0004e2000c2e1900 */
[----:B----4-:R-:W-:-:S04]  /*0190*/  IMAD.WIDE R8, R0, 0x4, R8 ;  /* 0x0000000400087825 */ /* 0x010fc800078e0208 */
[C---:B-----5:R-:W-:Y:S01]  /*01a0*/  IMAD.WIDE R10, R19.reuse, 0x4, R10 ;  /* 0x00000004130a7825 */ /* 0x060fe200078e020a */
[----:B------:R4:W5:Y:S04]  /*01b0*/  @!P0 LDG.E R3, desc[UR4][R8.64] ;  /* 0x0000000408038981 */ /* 0x000968000c1e1900 */
[----:B------:R-:W5:Y:S01]  /*01c0*/  @!P0 LDG.E.EL R6, desc[UR4][R10.64] ;  /* 0x000000040a068981 */ /* 0x000f62000c2e1900 */
[----:B0-2---:R-:W-:-:S04]  /*01d0*/  IMAD.WIDE R12, R19, 0x4, R14 ;  /* 0x00000004130c7825 */ /* 0x005fc800078e020e */
[----:B------:R-:W-:Y:S01]  /*01e0*/  IMAD.WIDE R14, R19, 0x4, R16 ;  /* 0x00000004130e7825 */ /* 0x000fe200078e0210 */
[----:B------:R-:W-:Y:S01]  /*01f0*/  CS2R R18, SRZ ;  /* 0x0000000000127805 */ /* 0x000fe2000001ff00 */
[----:B------:R-:W2:Y:S02]  /*0200*/  @!P0 LDG.E.EL R7, desc[UR4][R12.64] ;  /* 0x000000040c078981 */ /* 0x000ea4000c2e1900 */
[----:B-1----:R-:W-:Y:S02]  /*0210*/  IMAD.WIDE R16, R0, 0x4, R4 ;  /* 0x0000000400107825 */ /* 0x002fe400078e0204 */
[----:B------:R-:W0:Y:S01]  /*0220*/  LDC.64 R4, c[0x0][0x240] ;  /* 0x00009000ff047b82 */ /* 0x000e220000000a00 */
[----:B------:R-:W2:Y:S04]  /*0230*/  @!P0 LDG.E.EL R18, desc[UR4][R14.64] ;  /* 0x000000040e128981 */ /* 0x000ea8000c2e1900 */
[----:B------:R-:W2:Y:S01]  /*0240*/  @!P0 LDG.E R19, desc[UR4][R16.64] ;  /* 0x0000000410138981 */ /* 0x000ea2000c1e1900 */
[----:B----4-:R-:W-:-:S02]  /*0250*/  IMAD.MOV.U32 R9, RZ, RZ, 0x3e800000 ;  /* 0x3e800000ff097424 */ /* 0x010fc400078e00ff */
[----:B0-----:R-:W-:-:S04]  /*0260*/  IMAD.WIDE R4, R0, 0x4, R4 ;  /* 0x0000000400047825 */ /* 0x001fc800078e0204 */
[----:B---3--:R-:W-:-:S04]  /*0270*/  FADD R2, R2, 9.9999997473787516356e-06 ;  /* 0x3727c5ac02027421 */ /* 0x008fc80000000000 */
[----:B------:R-:W0:Y:S01]  /*0280*/  MUFU.SQRT R8, R2 ;  /* 0x0000000200087308 */ /* 0x000e220000002000 */
[----:B-----5:R-:W-:Y:S01]  /*0290*/  FADD R3, -R6, R3 ;  /* 0x0000000306037221 */ /* 0x020fe20000000100 */
[C---:B0-----:R-:W-:Y:S02]  /*02a0*/  FSETP.GT.AND P1, PT, R8.reuse, 8.50705917302346158658e+37, PT ;  /* 0x7e8000000800780b */ /* 0x041fe40003f24000 */
[----:B------:R-:W-:Y:S02]  /*02b0*/  FSETP.GEU.AND P2, PT, R8, 1.175494350822287508e-38, PT ;  /* 0x008000000800780b */ /* 0x000fe40003f4e000 */
[----:B------:R-:W-:-:S09]  /*02c0*/  FSEL R9, R9, 1, P1 ;  /* 0x3f80000009097808 */ /* 0x000fd20000800000 */
[----:B------:R-:W-:Y:S02]  /*02d0*/  @P1 FMUL R8, R8, 0.25 ;  /* 0x3e80000008081820 */ /* 0x000fe40000400000 */
[----:B------:R-:W-:Y:S02]  /*02e0*/  @!P2 FMUL R9, R9, 16777216 ;  /* 0x4b8000000909a820 */ /* 0x000fe40000400000 */
[----:B------:R-:W-:-:S06]  /*02f0*/  @!P2 FMUL R8, R8, 16777216 ;  /* 0x4b8000000808a820 */ /* 0x000fcc0000400000 */
[----:B------:R-:W0:Y:S02]  /*0300*/  MUFU.RCP R8, R8 ;  /* 0x0000000800087308 */ /* 0x000e240000001000 */
[----:B0-----:R-:W-:-:S04]  /*0310*/  FMUL R2, R8, R9 ;  /* 0x0000000908027220 */ /* 0x001fc80000400000 */
[----:B------:R-:W-:-:S04]  /*0320*/  FMUL R3, R3, R2 ;  /* 0x0000000203037220 */ /* 0x000fc80000400000 */
[----:B--2---:R-:W-:-:S04]  /*0330*/  FFMA R18, R3, R7, R18 ;  /* 0x0000000703127223 */ /* 0x004fc80000000012 */
[C---:B------:R-:W-:Y:S01]  /*0340*/  FADD R2, R18.reuse, R19 ;  /* 0x0000001312027221 */ /* 0x040fe20000000000 */
[----:B------:R-:W-:-:S04]  /*0350*/  FSETP.GEU.AND P1, PT, R18, -R19, PT ;  /* 0x800000131200720b */ /* 0x000fc80003f2e000 */
[----:B------:R-:W-:Y:S02]  /*0360*/  FSEL R7, R2, RZ, P1 ;  /* 0x000000ff02077208 */ /* 0x000fe40000800000 */
[----:B------:R-:W-:Y:S02]  /*0370*/  IADD3 R2, P1, R0, UR6, RZ ;  /* 0x0000000600027c10 */ /* 0x000fe4000ff3e0ff */
[----:B------:R-:W-:Y:S01]  /*0380*/  FSETP.GTU.AND P2, PT, R7, RZ, PT ;  /* 0x000000ff0700720b */ /* 0x000fe20003f4c000 */
[----:B------:R0:W-:Y:S01]  /*0390*/  @!P0 STG.E desc[UR4][R4.64], R7 ;  /* 0x0000000704008986 */ /* 0x0001e2000c101904 */
[----:B------:R-:W-:Y:S02]  /*03a0*/  LEA.HI.X.SX32 R3, R0, UR7, 0x1, P1 ;  /* 0x0000000700037c11 */ /* 0x000fe400088f0eff */
[----:B------:R-:W-:Y:S01]  /*03b0*/  SEL R9, RZ, 0x1, P2 ;  /* 0x00000001ff097807 */ /* 0x000fe20001000000 */
[----:B0-----:R-:W-:Y:S08]  /*03c0*/  @P0 EXIT ;  /* 0x000000000000094d */ /* 0x001ff00003800000 */
[----:B------:R-:W-:Y:S01]  /*03d0*/  STG.E.U8 desc[UR4][R2.64], R9 ;  /* 0x0000000902007986 */ /* 0x000fe2000c101104 */
[----:B------:R-:W-:Y:S05]  /*03e0*/  EXIT ;  /* 0x000000000000794d */ /* 0x000fea0003800000 */
.L_x_0:
[----:B------:R-:W-:-:S00]  /*03f0*/  BRA `(.L_x_0) ;  /* 0xfffffffc00fc7947 */ /* 0x000fc0000383ffff */
[----:B------:R-:W-:-:S00]  /*0400*/  NOP ;  /* 0x0000000000007918 */ /* 0x000fc00000000000 */
[----:B------:R-:W-:-:S00]  /*0410*/  NOP ;  /* 0x0000000000007918 */ /* 0x000fc00000000000 */
[----:B------:R-:W-:-:S00]  /*0420*/  NOP ;  /* 0x0000000000007918 */ /* 0x000fc00000000000 */
[----:B------:R-:W-:-:S00]  /*0430*/  NOP ;  /* 0x0000000000007918 */ /* 0x000fc00000000000 */
[----:B------:R-:W-:-:S00]  /*0440*/  NOP ;  /* 0x0000000000007918 */ /* 0x000fc00000000000 */
[----:B------:R-:W-:-:S00]  /*0450*/  NOP ;  /* 0x0000000000007918 */ /* 0x000fc00000000000 */
[----:B------:R-:W-:-:S00]  /*0460*/  NOP ;  /* 0x0000000000007918 */ /* 0x000fc00000000000 */
[----:B------:R-:W-:-:S00]  /*0470*/  NOP ;  /* 0x0000000000007918 */ /* 0x000fc00000000000 */
.L_x_1:


//--------------------- .nv.global.init           --------------------------
	.section	.nv.global.init,"aw",@progbits
.nv.global.init:
	.type		_$_str,@object
	.size		_$_str,(_$_str_$_2 - _$_str)
_$_str:
        /*0000*/ 	.byte	0x5f, 0x5f, 0x43, 0x55, 0x44, 0x41, 0x5f, 0x46, 0x54, 0x5a, 0x00
	.type		_$_str_$_2,@object
	.size		_$_str_$_2,(.L_1 - _$_str_$_2)
_$_str_$_2:
        /*000b*/ 	.byte	0x5f, 0x5f, 0x43, 0x55, 0x44, 0x41, 0x5f, 0x50, 0x52, 0x45, 0x43, 0x5f, 0x53, 0x51, 0x52, 0x54
        /*001b*/ 	.byte	0x00
.L_1:


//--------------------- .nv.constant0.triton_poi_fused__native_batch_norm_legit_no_training_add_relu_threshold_backward_1 --------------------------
	.section	.nv.constant0.triton_poi_fused__native_batch_norm_legit_no_training_add_relu_threshold_backward_1,"a",@progbits
	.sectionflags	@""
	.align	4
.nv.constant0.triton_poi_fused__native_batch_norm_legit_no_training_add_relu_threshold_backward_1:
	.zero		596
